//
// Generated by NVIDIA NVVM Compiler
//
// Compiler Build ID: CL-36424714
// Cuda compilation tools, release 13.0, V13.0.88
// Based on NVVM 20.0.0
//

.version 9.0
.target sm_100
.address_size 64

	// .globl	_Z3AddPfS_S_ii

.visible .entry _Z3AddPfS_S_ii(
	.param .u64 .ptr .align 1 _Z3AddPfS_S_ii_param_0,
	.param .u64 .ptr .align 1 _Z3AddPfS_S_ii_param_1,
	.param .u64 .ptr .align 1 _Z3AddPfS_S_ii_param_2,
	.param .u32 _Z3AddPfS_S_ii_param_3,
	.param .u32 _Z3AddPfS_S_ii_param_4
)
{
	.reg .pred 	%p<2>;
	.reg .b32 	%r<6>;
	.reg .b32 	%f<4>;
	.reg .b64 	%rd<11>;

	ld.param.u64 	%rd1, [_Z3AddPfS_S_ii_param_0];
	ld.param.u64 	%rd2, [_Z3AddPfS_S_ii_param_1];
	ld.param.u64 	%rd3, [_Z3AddPfS_S_ii_param_2];
	ld.param.u32 	%r2, [_Z3AddPfS_S_ii_param_3];
	ld.param.u32 	%r3, [_Z3AddPfS_S_ii_param_4];
	mov.u32 	%r4, %ctaid.x;
	mov.u32 	%r5, %tid.x;
	mad.lo.s32 	%r1, %r3, %r4, %r5;
	setp.ge.s32 	%p1, %r1, %r2;
	@%p1 bra 	$L__BB0_2;
	cvta.to.global.u64 	%rd4, %rd1;
	cvta.to.global.u64 	%rd5, %rd2;
	cvta.to.global.u64 	%rd6, %rd3;
	mul.wide.s32 	%rd7, %r1, 4;
	add.s64 	%rd8, %rd4, %rd7;
	ld.global.f32 	%f1, [%rd8];
	add.s64 	%rd9, %rd5, %rd7;
	ld.global.f32 	%f2, [%rd9];
	add.f32 	%f3, %f1, %f2;
	add.s64 	%rd10, %rd6, %rd7;
	st.global.f32 	[%rd10], %f3;
$L__BB0_2:
	ret;

}


// ===== COMPILED SASS (sm_100) =====

	.target	sm_100

	.elftype	@"ET_EXEC"


//--------------------- .note.nv.tkinfo           --------------------------
	.section	.note.nv.tkinfo,"",@"SHT_NOTE"
	.sectionflags	@"SHF_NOTE_NV_TKINFO"
	.tkinfo
        /*0018*/ 	.word	0x00000002
        /*0030*/ 	.string	""
        /*0030*/ 	.string	"ptxas"
        /*0030*/ 	.string	"Cuda compilation tools, release 13.0, V13.0.88"
        /*0030*/ 	.string	"Build cuda_13.0.r13.0/compiler.36424714_0"
        /*0030*/ 	.string	"-arch sm_100 -m 64 "



//--------------------- .note.nv.cuinfo           --------------------------
	.section	.note.nv.cuinfo,"",@"SHT_NOTE"
	.sectionflags	@"SHF_NOTE_NV_CUINFO"
        /*0018*/ 	.short	0x0002
        /*001a*/ 	.short	0x0064
        /*001c*/ 	.short	0x0082
	.zero		2


//--------------------- .nv.info                  --------------------------
	.section	.nv.info,"",@"SHT_CUDA_INFO"
	.align	4


	//----- nvinfo : EIATTR_REGCOUNT
	.align		4
        /*0000*/ 	.byte	0x04, 0x2f
        /*0002*/ 	.short	(.L_1 - .L_0)
	.align		4
.L_0:
        /*0004*/ 	.word	index@(_Z3AddPfS_S_ii)
        /*0008*/ 	.word	0x0000000c


	//----- nvinfo : EIATTR_FRAME_SIZE
	.align		4
.L_1:
        /*000c*/ 	.byte	0x04, 0x11
        /*000e*/ 	.short	(.L_3 - .L_2)
	.align		4
.L_2:
        /*0010*/ 	.word	index@(_Z3AddPfS_S_ii)
        /*0014*/ 	.word	0x00000000


	//----- nvinfo : EIATTR_MIN_STACK_SIZE
	.align		4
.L_3:
        /*0018*/ 	.byte	0x04, 0x12
        /*001a*/ 	.short	(.L_5 - .L_4)
	.align		4
.L_4:
        /*001c*/ 	.word	index@(_Z3AddPfS_S_ii)
        /*0020*/ 	.word	0x00000000
.L_5:


//--------------------- .nv.compat                --------------------------
	.section	.nv.compat,"",@"SHT_CUDA_COMPAT_INFO"
	.align	4
        /*0000*/ 	.byte	0x02, 0x09, 0x00, 0x00, 0x02, 0x02, 0x01, 0x00, 0x02, 0x05, 0x05, 0x00, 0x03, 0x07, 0x01, 0x01
        /*0010*/ 	.byte	0x02, 0x03, 0x00, 0x00, 0x02, 0x06, 0x01, 0x00, 0x04, 0x0b, 0x08, 0x00, 0x09, 0x00, 0x00, 0x00
        /*0020*/ 	.byte	0x00, 0x00, 0x00, 0x00


//--------------------- .nv.info._Z3AddPfS_S_ii   --------------------------
	.section	.nv.info._Z3AddPfS_S_ii,"",@"SHT_CUDA_INFO"
	.sectionflags	@""
	.align	4


	//----- nvinfo : EIATTR_CUDA_API_VERSION
	.align		4
        /*0000*/ 	.byte	0x04, 0x37
        /*0002*/ 	.short	(.L_7 - .L_6)
.L_6:
        /*0004*/ 	.word	0x00000082


	//----- nvinfo : EIATTR_KPARAM_INFO
	.align		4
.L_7:
        /*0008*/ 	.byte	0x04, 0x17
        /*000a*/ 	.short	(.L_9 - .L_8)
.L_8:
        /*000c*/ 	.word	0x00000000
        /*0010*/ 	.short	0x0004
        /*0012*/ 	.short	0x001c
        /*0014*/ 	.byte	0x00, 0xf0, 0x11, 0x00


	//----- nvinfo : EIATTR_KPARAM_INFO
	.align		4
.L_9:
        /*0018*/ 	.byte	0x04, 0x17
        /*001a*/ 	.short	(.L_11 - .L_10)
.L_10:
        /*001c*/ 	.word	0x00000000
        /*0020*/ 	.short	0x0003
        /*0022*/ 	.short	0x0018
        /*0024*/ 	.byte	0x00, 0xf0, 0x11, 0x00


	//----- nvinfo : EIATTR_KPARAM_INFO
	.align		4
.L_11:
        /*0028*/ 	.byte	0x04, 0x17
        /*002a*/ 	.short	(.L_13 - .L_12)
.L_12:
        /*002c*/ 	.word	0x00000000
        /*0030*/ 	.short	0x0002
        /*0032*/ 	.short	0x0010
        /*0034*/ 	.byte	0x00, 0xf5, 0x21, 0x00


	//----- nvinfo : EIATTR_KPARAM_INFO
	.align		4
.L_13:
        /*0038*/ 	.byte	0x04, 0x17
        /*003a*/ 	.short	(.L_15 - .L_14)
.L_14:
        /*003c*/ 	.word	0x00000000
        /*0040*/ 	.short	0x0001
        /*0042*/ 	.short	0x0008
        /*0044*/ 	.byte	0x00, 0xf5, 0x21, 0x00


	//----- nvinfo : EIATTR_KPARAM_INFO
	.align		4
.L_15:
        /*0048*/ 	.byte	0x04, 0x17
        /*004a*/ 	.short	(.L_17 - .L_16)
.L_16:
        /*004c*/ 	.word	0x00000000
        /*0050*/ 	.short	0x0000
        /*0052*/ 	.short	0x0000
        /*0054*/ 	.byte	0x00, 0xf5, 0x21, 0x00


	//----- nvinfo : EIATTR_SPARSE_MMA_MASK
	.align		4
.L_17:
        /*0058*/ 	.byte	0x03, 0x50
        /*005a*/ 	.short	0x0000


	//----- nvinfo : EIATTR_MAXREG_COUNT
	.align		4
        /*005c*/ 	.byte	0x03, 0x1b
        /*005e*/ 	.short	0x00ff


	//----- nvinfo : EIATTR_MERCURY_ISA_VERSION
	.align		4
        /*0060*/ 	.byte	0x03, 0x5f
        /*0062*/ 	.short	0x0101


	//----- nvinfo : EIATTR_VRC_CTA_INIT_COUNT
	.align		4
        /*0064*/ 	.byte	0x02, 0x4a
	.zero		1
	.zero		1


	//----- nvinfo : EIATTR_EXIT_INSTR_OFFSETS
	.align		4
        /*0068*/ 	.byte	0x04, 0x1c
        /*006a*/ 	.short	(.L_19 - .L_18)


	//   ....[0]....
.L_18:
        /*006c*/ 	.word	0x00000060


	//   ....[1]....
        /*0070*/ 	.word	0x00000120


	//----- nvinfo : EIATTR_CBANK_PARAM_SIZE
	.align		4
.L_19:
        /*0074*/ 	.byte	0x03, 0x19
        /*0076*/ 	.short	0x0020


	//----- nvinfo : EIATTR_PARAM_CBANK
	.align		4
        /*0078*/ 	.byte	0x04, 0x0a
        /*007a*/ 	.short	(.L_21 - .L_20)
	.align		4
.L_20:
        /*007c*/ 	.word	index@(.nv.constant0._Z3AddPfS_S_ii)
        /*0080*/ 	.short	0x0380
        /*0082*/ 	.short	0x0020


	//----- nvinfo : EIATTR_SW_WAR
	.align		4
.L_21:
        /*0084*/ 	.byte	0x04, 0x36
        /*0086*/ 	.short	(.L_23 - .L_22)
.L_22:
        /*0088*/ 	.word	0x00000008
.L_23:


//--------------------- .nv.callgraph             --------------------------
	.section	.nv.callgraph,"",@"SHT_CUDA_CALLGRAPH"
	.align	4
	.sectionentsize	8
	.align		4
        /*0000*/ 	.word	0x00000000
	.align		4
        /*0004*/ 	.word	0xffffffff
	.align		4
        /*0008*/ 	.word	0x00000000
	.align		4
        /*000c*/ 	.word	0xfffffffe
	.align		4
        /*0010*/ 	.word	0x00000000
	.align		4
        /*0014*/ 	.word	0xfffffffd
	.align		4
        /*0018*/ 	.word	0x00000000
	.align		4
        /*001c*/ 	.word	0xfffffffc


//--------------------- .text._Z3AddPfS_S_ii      --------------------------
	.section	.text._Z3AddPfS_S_ii,"ax",@progbits
	.align	128
        .global         _Z3AddPfS_S_ii
        .type           _Z3AddPfS_S_ii,@function
        .size           _Z3AddPfS_S_ii,(.L_x_1 - _Z3AddPfS_S_ii)
        .other          _Z3AddPfS_S_ii,@"STO_CUDA_ENTRY STV_DEFAULT"
_Z3AddPfS_S_ii:
.text._Z3AddPfS_S_ii:
[----:B------:R-:W-:Y:S01]  /*0000*/  LDC R1, c[0x0][0x37c] ;  /* 0x0000df00ff017b82 */ /* 0x000fe20000000800 */
[----:B------:R-:W0:Y:S07]  /*0010*/  S2R R0, SR_TID.X ;  /* 0x0000000000007919 */ /* 0x000e2e0000002100 */
[----:B------:R-:W0:Y:S08]  /*0020*/  S2UR UR4, SR_CTAID.X ;  /* 0x00000000000479c3 */ /* 0x000e300000002500 */
[----:B------:R-:W0:Y:S02]  /*0030*/  LDC.64 R8, c[0x0][0x398] ;  /* 0x0000e600ff087b82 */ /* 0x000e240000000a00 */
[----:B0-----:R-:W-:-:S05]  /*0040*/  IMAD R9, R9, UR4, R0 ;  /* 0x0000000409097c24 */ /* 0x001fca000f8e0200 */
[----:B------:R-:W-:-:S13]  /*0050*/  ISETP.GE.AND P0, PT, R9, R8, PT ;  /* 0x000000080900720c */ /* 0x000fda0003f06270 */
[----:B------:R-:W-:Y:S05]  /*0060*/  @P0 EXIT ;  /* 0x000000000000094d */ /* 0x000fea0003800000 */
[----:B------:R-:W0:Y:S01]  /*0070*/  LDC.64 R2, c[0x0][0x380] ;  /* 0x0000e000ff027b82 */ /* 0x000e220000000a00 */
[----:B------:R-:W1:Y:S07]  /*0080*/  LDCU.64 UR4, c[0x0][0x358] ;  /* 0x00006b00ff0477ac */ /* 0x000e6e0008000a00 */
[----:B------:R-:W2:Y:S08]  /*0090*/  LDC.64 R4, c[0x0][0x388] ;  /* 0x0000e200ff047b82 */ /* 0x000eb00000000a00 */
[----:B------:R-:W3:Y:S01]  /*00a0*/  LDC.64 R6, c[0x0][0x390] ;  /* 0x0000e400ff067b82 */ /* 0x000ee20000000a00 */
[----:B0-----:R-:W-:-:S06]  /*00b0*/  IMAD.WIDE R2, R9, 0x4, R2 ;  /* 0x0000000409027825 */ /* 0x001fcc00078e0202 */
[----:B-1----:R-:W4:Y:S01]  /*00c0*/  LDG.E R2, desc[UR4][R2.64] ;  /* 0x0000000402027981 */ /* 0x002f22000c1e1900 */
[----:B--2---:R-:W-:-:S06]  /*00d0*/  IMAD.WIDE R4, R9, 0x4, R4 ;  /* 0x0000000409047825 */ /* 0x004fcc00078e0204 */
[----:B------:R-:W4:Y:S01]  /*00e0*/  LDG.E R5, desc[UR4][R4.64] ;  /* 0x0000000404057981 */ /* 0x000f22000c1e1900 */
[----:B---3--:R-:W-:-:S04]  /*00f0*/  IMAD.WIDE R6, R9, 0x4, R6 ;  /* 0x0000000409067825 */ /* 0x008fc800078e0206 */
[----:B----4-:R-:W-:-:S05]  /*0100*/  FADD R9, R2, R5 ;  /* 0x0000000502097221 */ /* 0x010fca0000000000 */
[----:B------:R-:W-:Y:S01]  /*0110*/  STG.E desc[UR4][R6.64], R9 ;  /* 0x0000000906007986 */ /* 0x000fe2000c101904 */
[----:B------:R-:W-:Y:S05]  /*0120*/  EXIT ;  /* 0x000000000000794d */ /* 0x000fea0003800000 */
.L_x_0:
[----:B------:R-:W-:-:S00]  /*0130*/  BRA `(.L_x_0) ;  /* 0xfffffffc00fc7947 */ /* 0x000fc0000383ffff */
[----:B------:R-:W-:-:S00]  /*0140*/  NOP ;  /* 0x0000000000007918 */ /* 0x000fc00000000000 */
        /* <DEDUP_REMOVED lines=11> */
.L_x_1:


//--------------------- .nv.shared.reserved.0     --------------------------
	.section	.nv.shared.reserved.0,"aw",@nobits
	.weak		__nv_reservedSMEM_offset_0_alias
	.size		__nv_reservedSMEM_offset_0_alias, 0, 64
	.other		__nv_reservedSMEM_offset_0_alias,@"STO_CUDA_RESERVED_SHARED STV_DEFAULT"
__nv_reservedSMEM_offset_0_alias:
	.zero		0
	.zero		64


//--------------------- .nv.constant0._Z3AddPfS_S_ii --------------------------
	.section	.nv.constant0._Z3AddPfS_S_ii,"a",@progbits
	.sectionflags	@""
	.align	4
.nv.constant0._Z3AddPfS_S_ii:
	.zero		928


//--------------------- SYMBOLS --------------------------

	.type		.nv.reservedSmem.offset0,@object
	.size		.nv.reservedSmem.offset0,0x4
